//
// Generated by NVIDIA NVVM Compiler
//
// Compiler Build ID: CL-36424714
// Cuda compilation tools, release 13.0, V13.0.88
// Based on NVVM 20.0.0
//

.version 9.0
.target sm_100
.address_size 64

	// .globl	_Z10averageCalPfS_i

.visible .entry _Z10averageCalPfS_i(
	.param .u64 .ptr .align 1 _Z10averageCalPfS_i_param_0,
	.param .u64 .ptr .align 1 _Z10averageCalPfS_i_param_1,
	.param .u32 _Z10averageCalPfS_i_param_2
)
{
	.reg .pred 	%p<10>;
	.reg .b32 	%r<23>;
	.reg .b32 	%f<73>;
	.reg .b64 	%rd<18>;

	ld.param.u64 	%rd9, [_Z10averageCalPfS_i_param_0];
	ld.param.u64 	%rd10, [_Z10averageCalPfS_i_param_1];
	ld.param.u32 	%r16, [_Z10averageCalPfS_i_param_2];
	cvta.to.global.u64 	%rd1, %rd9;
	cvta.to.global.u64 	%rd2, %rd10;
	setp.lt.s32 	%p1, %r16, 1;
	@%p1 bra 	$L__BB0_13;
	ld.global.f32 	%f69, [%rd2];
	and.b32  	%r1, %r16, 15;
	setp.lt.u32 	%p2, %r16, 16;
	mov.b32 	%r20, 0;
	@%p2 bra 	$L__BB0_4;
	and.b32  	%r20, %r16, 2147483632;
	neg.s32 	%r18, %r20;
	add.s64 	%rd16, %rd1, 32;
$L__BB0_3:
	.pragma "nounroll";
	ld.global.f32 	%f11, [%rd16+-32];
	add.f32 	%f12, %f11, %f69;
	st.global.f32 	[%rd2], %f12;
	ld.global.f32 	%f13, [%rd16+-28];
	add.f32 	%f14, %f13, %f12;
	st.global.f32 	[%rd2], %f14;
	ld.global.f32 	%f15, [%rd16+-24];
	add.f32 	%f16, %f15, %f14;
	st.global.f32 	[%rd2], %f16;
	ld.global.f32 	%f17, [%rd16+-20];
	add.f32 	%f18, %f17, %f16;
	st.global.f32 	[%rd2], %f18;
	ld.global.f32 	%f19, [%rd16+-16];
	add.f32 	%f20, %f19, %f18;
	st.global.f32 	[%rd2], %f20;
	ld.global.f32 	%f21, [%rd16+-12];
	add.f32 	%f22, %f21, %f20;
	st.global.f32 	[%rd2], %f22;
	ld.global.f32 	%f23, [%rd16+-8];
	add.f32 	%f24, %f23, %f22;
	st.global.f32 	[%rd2], %f24;
	ld.global.f32 	%f25, [%rd16+-4];
	add.f32 	%f26, %f25, %f24;
	st.global.f32 	[%rd2], %f26;
	ld.global.f32 	%f27, [%rd16];
	add.f32 	%f28, %f27, %f26;
	st.global.f32 	[%rd2], %f28;
	ld.global.f32 	%f29, [%rd16+4];
	add.f32 	%f30, %f29, %f28;
	st.global.f32 	[%rd2], %f30;
	ld.global.f32 	%f31, [%rd16+8];
	add.f32 	%f32, %f31, %f30;
	st.global.f32 	[%rd2], %f32;
	ld.global.f32 	%f33, [%rd16+12];
	add.f32 	%f34, %f33, %f32;
	st.global.f32 	[%rd2], %f34;
	ld.global.f32 	%f35, [%rd16+16];
	add.f32 	%f36, %f35, %f34;
	st.global.f32 	[%rd2], %f36;
	ld.global.f32 	%f37, [%rd16+20];
	add.f32 	%f38, %f37, %f36;
	st.global.f32 	[%rd2], %f38;
	ld.global.f32 	%f39, [%rd16+24];
	add.f32 	%f40, %f39, %f38;
	st.global.f32 	[%rd2], %f40;
	ld.global.f32 	%f41, [%rd16+28];
	add.f32 	%f69, %f41, %f40;
	st.global.f32 	[%rd2], %f69;
	add.s32 	%r18, %r18, 16;
	add.s64 	%rd16, %rd16, 64;
	setp.ne.s32 	%p3, %r18, 0;
	@%p3 bra 	$L__BB0_3;
$L__BB0_4:
	setp.eq.s32 	%p4, %r1, 0;
	@%p4 bra 	$L__BB0_13;
	and.b32  	%r7, %r16, 7;
	setp.lt.u32 	%p5, %r1, 8;
	@%p5 bra 	$L__BB0_7;
	mul.wide.u32 	%rd11, %r20, 4;
	add.s64 	%rd12, %rd1, %rd11;
	ld.global.f32 	%f42, [%rd12];
	add.f32 	%f43, %f42, %f69;
	st.global.f32 	[%rd2], %f43;
	ld.global.f32 	%f44, [%rd12+4];
	add.f32 	%f45, %f44, %f43;
	st.global.f32 	[%rd2], %f45;
	ld.global.f32 	%f46, [%rd12+8];
	add.f32 	%f47, %f46, %f45;
	st.global.f32 	[%rd2], %f47;
	ld.global.f32 	%f48, [%rd12+12];
	add.f32 	%f49, %f48, %f47;
	st.global.f32 	[%rd2], %f49;
	ld.global.f32 	%f50, [%rd12+16];
	add.f32 	%f51, %f50, %f49;
	st.global.f32 	[%rd2], %f51;
	ld.global.f32 	%f52, [%rd12+20];
	add.f32 	%f53, %f52, %f51;
	st.global.f32 	[%rd2], %f53;
	ld.global.f32 	%f54, [%rd12+24];
	add.f32 	%f55, %f54, %f53;
	st.global.f32 	[%rd2], %f55;
	ld.global.f32 	%f56, [%rd12+28];
	add.f32 	%f69, %f56, %f55;
	st.global.f32 	[%rd2], %f69;
	add.s32 	%r20, %r20, 8;
$L__BB0_7:
	setp.eq.s32 	%p6, %r7, 0;
	@%p6 bra 	$L__BB0_13;
	and.b32  	%r10, %r16, 3;
	setp.lt.u32 	%p7, %r7, 4;
	@%p7 bra 	$L__BB0_10;
	mul.wide.u32 	%rd13, %r20, 4;
	add.s64 	%rd14, %rd1, %rd13;
	ld.global.f32 	%f57, [%rd14];
	add.f32 	%f58, %f57, %f69;
	st.global.f32 	[%rd2], %f58;
	ld.global.f32 	%f59, [%rd14+4];
	add.f32 	%f60, %f59, %f58;
	st.global.f32 	[%rd2], %f60;
	ld.global.f32 	%f61, [%rd14+8];
	add.f32 	%f62, %f61, %f60;
	st.global.f32 	[%rd2], %f62;
	ld.global.f32 	%f63, [%rd14+12];
	add.f32 	%f69, %f63, %f62;
	st.global.f32 	[%rd2], %f69;
	add.s32 	%r20, %r20, 4;
$L__BB0_10:
	setp.eq.s32 	%p8, %r10, 0;
	@%p8 bra 	$L__BB0_13;
	mul.wide.u32 	%rd15, %r20, 4;
	add.s64 	%rd17, %rd1, %rd15;
	neg.s32 	%r22, %r10;
$L__BB0_12:
	.pragma "nounroll";
	ld.global.f32 	%f64, [%rd17];
	add.f32 	%f69, %f64, %f69;
	st.global.f32 	[%rd2], %f69;
	add.s64 	%rd17, %rd17, 4;
	add.s32 	%r22, %r22, 1;
	setp.ne.s32 	%p9, %r22, 0;
	@%p9 bra 	$L__BB0_12;
$L__BB0_13:
	bar.sync 	0;
	ld.global.f32 	%f65, [%rd2];
	cvt.rn.f32.s32 	%f66, %r16;
	div.rn.f32 	%f67, %f65, %f66;
	st.global.f32 	[%rd2], %f67;
	ret;

}


// ===== COMPILED SASS (sm_100) =====

	.target	sm_100

	.elftype	@"ET_EXEC"


//--------------------- .note.nv.tkinfo           --------------------------
	.section	.note.nv.tkinfo,"",@"SHT_NOTE"
	.sectionflags	@"SHF_NOTE_NV_TKINFO"
	.tkinfo
        /*0018*/ 	.word	0x00000002
        /*0030*/ 	.string	""
        /*0030*/ 	.string	"ptxas"
        /*0030*/ 	.string	"Cuda compilation tools, release 13.0, V13.0.88"
        /*0030*/ 	.string	"Build cuda_13.0.r13.0/compiler.36424714_0"
        /*0030*/ 	.string	"-arch sm_100 -m 64 "



//--------------------- .note.nv.cuinfo           --------------------------
	.section	.note.nv.cuinfo,"",@"SHT_NOTE"
	.sectionflags	@"SHF_NOTE_NV_CUINFO"
        /*0018*/ 	.short	0x0002
        /*001a*/ 	.short	0x0064
        /*001c*/ 	.short	0x0082
	.zero		2


//--------------------- .nv.info                  --------------------------
	.section	.nv.info,"",@"SHT_CUDA_INFO"
	.align	4


	//----- nvinfo : EIATTR_REGCOUNT
	.align		4
        /*0000*/ 	.byte	0x04, 0x2f
        /*0002*/ 	.short	(.L_1 - .L_0)
	.align		4
.L_0:
        /*0004*/ 	.word	index@(_Z10averageCalPfS_i)
        /*0008*/ 	.word	0x00000012


	//----- nvinfo : EIATTR_FRAME_SIZE
	.align		4
.L_1:
        /*000c*/ 	.byte	0x04, 0x11
        /*000e*/ 	.short	(.L_3 - .L_2)
	.align		4
.L_2:
        /*0010*/ 	.word	index@($__internal_0_$__cuda_sm3x_div_rn_noftz_f32_slowpath)
        /*0014*/ 	.word	0x00000000


	//----- nvinfo : EIATTR_FRAME_SIZE
	.align		4
.L_3:
        /*0018*/ 	.byte	0x04, 0x11
        /*001a*/ 	.short	(.L_5 - .L_4)
	.align		4
.L_4:
        /*001c*/ 	.word	index@(_Z10averageCalPfS_i)
        /*0020*/ 	.word	0x00000000


	//----- nvinfo : EIATTR_MIN_STACK_SIZE
	.align		4
.L_5:
        /*0024*/ 	.byte	0x04, 0x12
        /*0026*/ 	.short	(.L_7 - .L_6)
	.align		4
.L_6:
        /*0028*/ 	.word	index@(_Z10averageCalPfS_i)
        /*002c*/ 	.word	0x00000000
.L_7:


//--------------------- .nv.compat                --------------------------
	.section	.nv.compat,"",@"SHT_CUDA_COMPAT_INFO"
	.align	4
        /*0000*/ 	.byte	0x02, 0x09, 0x00, 0x00, 0x02, 0x02, 0x01, 0x00, 0x02, 0x05, 0x05, 0x00, 0x03, 0x07, 0x01, 0x01
        /*0010*/ 	.byte	0x02, 0x03, 0x00, 0x00, 0x02, 0x06, 0x01, 0x00, 0x04, 0x0b, 0x08, 0x00, 0x01, 0x00, 0x00, 0x00
        /*0020*/ 	.byte	0x00, 0x00, 0x00, 0x00


//--------------------- .nv.info._Z10averageCalPfS_i --------------------------
	.section	.nv.info._Z10averageCalPfS_i,"",@"SHT_CUDA_INFO"
	.sectionflags	@""
	.align	4


	//----- nvinfo : EIATTR_CUDA_API_VERSION
	.align		4
        /*0000*/ 	.byte	0x04, 0x37
        /*0002*/ 	.short	(.L_9 - .L_8)
.L_8:
        /*0004*/ 	.word	0x00000082


	//----- nvinfo : EIATTR_KPARAM_INFO
	.align		4
.L_9:
        /*0008*/ 	.byte	0x04, 0x17
        /*000a*/ 	.short	(.L_11 - .L_10)
.L_10:
        /*000c*/ 	.word	0x00000000
        /*0010*/ 	.short	0x0002
        /*0012*/ 	.short	0x0010
        /*0014*/ 	.byte	0x00, 0xf0, 0x11, 0x00


	//----- nvinfo : EIATTR_KPARAM_INFO
	.align		4
.L_11:
        /*0018*/ 	.byte	0x04, 0x17
        /*001a*/ 	.short	(.L_13 - .L_12)
.L_12:
        /*001c*/ 	.word	0x00000000
        /*0020*/ 	.short	0x0001
        /*0022*/ 	.short	0x0008
        /*0024*/ 	.byte	0x00, 0xf5, 0x21, 0x00


	//----- nvinfo : EIATTR_KPARAM_INFO
	.align		4
.L_13:
        /*0028*/ 	.byte	0x04, 0x17
        /*002a*/ 	.short	(.L_15 - .L_14)
.L_14:
        /*002c*/ 	.word	0x00000000
        /*0030*/ 	.short	0x0000
        /*0032*/ 	.short	0x0000
        /*0034*/ 	.byte	0x00, 0xf5, 0x21, 0x00


	//----- nvinfo : EIATTR_SPARSE_MMA_MASK
	.align		4
.L_15:
        /*0038*/ 	.byte	0x03, 0x50
        /*003a*/ 	.short	0x0000


	//----- nvinfo : EIATTR_MAXREG_COUNT
	.align		4
        /*003c*/ 	.byte	0x03, 0x1b
        /*003e*/ 	.short	0x00ff


	//----- nvinfo : EIATTR_NUM_BARRIERS
	.align		4
        /*0040*/ 	.byte	0x02, 0x4c
        /*0042*/ 	.byte	0x01
	.zero		1


	//----- nvinfo : EIATTR_MERCURY_ISA_VERSION
	.align		4
        /*0044*/ 	.byte	0x03, 0x5f
        /*0046*/ 	.short	0x0101


	//----- nvinfo : EIATTR_VRC_CTA_INIT_COUNT
	.align		4
        /*0048*/ 	.byte	0x02, 0x4a
	.zero		1
	.zero		1


	//----- nvinfo : EIATTR_EXIT_INSTR_OFFSETS
	.align		4
        /*004c*/ 	.byte	0x04, 0x1c
        /*004e*/ 	.short	(.L_17 - .L_16)


	//   ....[0]....
.L_16:
        /*0050*/ 	.word	0x000009b0


	//----- nvinfo : EIATTR_CRS_STACK_SIZE
	.align		4
.L_17:
        /*0054*/ 	.byte	0x04, 0x1e
        /*0056*/ 	.short	(.L_19 - .L_18)
.L_18:
        /*0058*/ 	.word	0x00000000


	//----- nvinfo : EIATTR_CBANK_PARAM_SIZE
	.align		4
.L_19:
        /*005c*/ 	.byte	0x03, 0x19
        /*005e*/ 	.short	0x0014


	//----- nvinfo : EIATTR_PARAM_CBANK
	.align		4
        /*0060*/ 	.byte	0x04, 0x0a
        /*0062*/ 	.short	(.L_21 - .L_20)
	.align		4
.L_20:
        /*0064*/ 	.word	index@(.nv.constant0._Z10averageCalPfS_i)
        /*0068*/ 	.short	0x0380
        /*006a*/ 	.short	0x0014


	//----- nvinfo : EIATTR_SW_WAR
	.align		4
.L_21:
        /*006c*/ 	.byte	0x04, 0x36
        /*006e*/ 	.short	(.L_23 - .L_22)
.L_22:
        /*0070*/ 	.word	0x00000008
.L_23:


//--------------------- .nv.callgraph             --------------------------
	.section	.nv.callgraph,"",@"SHT_CUDA_CALLGRAPH"
	.align	4
	.sectionentsize	8
	.align		4
        /*0000*/ 	.word	0x00000000
	.align		4
        /*0004*/ 	.word	0xffffffff
	.align		4
        /*0008*/ 	.word	0x00000000
	.align		4
        /*000c*/ 	.word	0xfffffffe
	.align		4
        /*0010*/ 	.word	0x00000000
	.align		4
        /*0014*/ 	.word	0xfffffffd
	.align		4
        /*0018*/ 	.word	0x00000000
	.align		4
        /*001c*/ 	.word	0xfffffffc


//--------------------- .text._Z10averageCalPfS_i --------------------------
	.section	.text._Z10averageCalPfS_i,"ax",@progbits
	.align	128
        .global         _Z10averageCalPfS_i
        .type           _Z10averageCalPfS_i,@function
        .size           _Z10averageCalPfS_i,(.L_x_16 - _Z10averageCalPfS_i)
        .other          _Z10averageCalPfS_i,@"STO_CUDA_ENTRY STV_DEFAULT"
_Z10averageCalPfS_i:
.text._Z10averageCalPfS_i:
[----:B------:R-:W-:Y:S01]  /*0000*/  LDC R1, c[0x0][0x37c] ;  /* 0x0000df00ff017b82 */ /* 0x000fe20000000800 */
[----:B------:R-:W0:Y:S01]  /*0010*/  LDCU UR9, c[0x0][0x390] ;  /* 0x00007200ff0977ac */ /* 0x000e220008000800 */
[----:B------:R-:W1:Y:S01]  /*0020*/  LDCU.64 UR10, c[0x0][0x358] ;  /* 0x00006b00ff0a77ac */ /* 0x000e620008000a00 */
[----:B0-----:R-:W-:-:S09]  /*0030*/  UISETP.GE.AND UP0, UPT, UR9, 0x1, UPT ;  /* 0x000000010900788c */ /* 0x001fd2000bf06270 */
[----:B-1----:R-:W-:Y:S05]  /*0040*/  BRA.U !UP0, `(.L_x_0) ;  /* 0x0000000908187547 */ /* 0x002fea000b800000 */
[----:B------:R-:W0:Y:S02]  /*0050*/  LDC.64 R2, c[0x0][0x388] ;  /* 0x0000e200ff027b82 */ /* 0x000e240000000a00 */
[----:B0-----:R0:W5:Y:S01]  /*0060*/  LDG.E R7, desc[UR10][R2.64] ;  /* 0x0000000a02077981 */ /* 0x001162000c1e1900 */
[----:B------:R-:W-:Y:S01]  /*0070*/  UISETP.GE.U32.AND UP1, UPT, UR9, 0x10, UPT ;  /* 0x000000100900788c */ /* 0x000fe2000bf26070 */
[----:B------:R-:W-:Y:S01]  /*0080*/  HFMA2 R0, -RZ, RZ, 0, 0 ;  /* 0x00000000ff007431 */ /* 0x000fe200000001ff */
[----:B------:R-:W-:-:S04]  /*0090*/  ULOP3.LUT UR6, UR9, 0xf, URZ, 0xc0, !UPT ;  /* 0x0000000f09067892 */ /* 0x000fc8000f8ec0ff */
[----:B------:R-:W-:-:S03]  /*00a0*/  UISETP.NE.AND UP0, UPT, UR6, URZ, UPT ;  /* 0x000000ff0600728c */ /* 0x000fc6000bf05270 */
[----:B0-----:R-:W-:Y:S08]  /*00b0*/  BRA.U !UP1, `(.L_x_1) ;  /* 0x0000000109fc7547 */ /* 0x001ff0000b800000 */
[----:B------:R-:W0:Y:S01]  /*00c0*/  LDCU.64 UR4, c[0x0][0x380] ;  /* 0x00007000ff0477ac */ /* 0x000e220008000a00 */
[----:B------:R-:W-:-:S04]  /*00d0*/  ULOP3.LUT UR7, UR9, 0x7ffffff0, URZ, 0xc0, !UPT ;  /* 0x7ffffff009077892 */ /* 0x000fc8000f8ec0ff */
[----:B------:R-:W-:Y:S02]  /*00e0*/  UIADD3 UR8, UPT, UPT, -UR7, URZ, URZ ;  /* 0x000000ff07087290 */ /* 0x000fe4000fffe1ff */
[----:B------:R-:W-:Y:S01]  /*00f0*/  MOV R0, UR7 ;  /* 0x0000000700007c02 */ /* 0x000fe20008000f00 */
[----:B0-----:R-:W-:-:S04]  /*0100*/  UIADD3 UR4, UP1, UPT, UR4, 0x20, URZ ;  /* 0x0000002004047890 */ /* 0x001fc8000ff3e0ff */
[----:B------:R-:W-:Y:S02]  /*0110*/  UIADD3.X UR5, UPT, UPT, URZ, UR5, URZ, UP1, !UPT ;  /* 0x00000005ff057290 */ /* 0x000fe40008ffe4ff */
[----:B------:R-:W-:-:S04]  /*0120*/  IMAD.U32 R6, RZ, RZ, UR4 ;  /* 0x00000004ff067e24 */ /* 0x000fc8000f8e00ff */
[----:B------:R-:W-:-:S07]  /*0130*/  MOV R13, UR5 ;  /* 0x00000005000d7c02 */ /* 0x000fce0008000f00 */
.L_x_2:
[----:B------:R-:W-:Y:S01]  /*0140*/  IMAD.MOV.U32 R4, RZ, RZ, R6 ;  /* 0x000000ffff047224 */ /* 0x000fe200078e0006 */
[----:B------:R-:W-:-:S05]  /*0150*/  MOV R5, R13 ;  /* 0x0000000d00057202 */ /* 0x000fca0000000f00 */
[----:B------:R-:W2:Y:S02]  /*0160*/  LDG.E R6, desc[UR10][R4.64+-0x20] ;  /* 0xffffe00a04067981 */ /* 0x000ea4000c1e1900 */
[----:B--23-5:R-:W-:-:S05]  /*0170*/  FADD R7, R6, R7 ;  /* 0x0000000706077221 */ /* 0x02cfca0000000000 */
[----:B------:R0:W-:Y:S04]  /*0180*/  STG.E desc[UR10][R2.64], R7 ;  /* 0x0000000702007986 */ /* 0x0001e8000c10190a */
[----:B------:R-:W2:Y:S02]  /*0190*/  LDG.E R6, desc[UR10][R4.64+-0x1c] ;  /* 0xffffe40a04067981 */ /* 0x000ea4000c1e1900 */
[----:B--2---:R-:W-:-:S05]  /*01a0*/  FADD R9, R7, R6 ;  /* 0x0000000607097221 */ /* 0x004fca0000000000 */
[----:B------:R1:W-:Y:S04]  /*01b0*/  STG.E desc[UR10][R2.64], R9 ;  /* 0x0000000902007986 */ /* 0x0003e8000c10190a */
[----:B------:R-:W2:Y:S02]  /*01c0*/  LDG.E R6, desc[UR10][R4.64+-0x18] ;  /* 0xffffe80a04067981 */ /* 0x000ea4000c1e1900 */
[----:B--2---:R-:W-:-:S05]  /*01d0*/  FADD R11, R9, R6 ;  /* 0x00000006090b7221 */ /* 0x004fca0000000000 */
[----:B------:R2:W-:Y:S04]  /*01e0*/  STG.E desc[UR10][R2.64], R11 ;  /* 0x0000000b02007986 */ /* 0x0005e8000c10190a */
[----:B------:R-:W3:Y:S02]  /*01f0*/  LDG.E R6, desc[UR10][R4.64+-0x14] ;  /* 0xffffec0a04067981 */ /* 0x000ee4000c1e1900 */
[----:B---3--:R-:W-:-:S05]  /*0200*/  FADD R13, R11, R6 ;  /* 0x000000060b0d7221 */ /* 0x008fca0000000000 */
[----:B------:R3:W-:Y:S04]  /*0210*/  STG.E desc[UR10][R2.64], R13 ;  /* 0x0000000d02007986 */ /* 0x0007e8000c10190a */
[----:B------:R-:W0:Y:S02]  /*0220*/  LDG.E R6, desc[UR10][R4.64+-0x10] ;  /* 0xfffff00a04067981 */ /* 0x000e24000c1e1900 */
[----:B0-----:R-:W-:-:S05]  /*0230*/  FADD R7, R13, R6 ;  /* 0x000000060d077221 */ /* 0x001fca0000000000 */
[----:B------:R0:W-:Y:S04]  /*0240*/  STG.E desc[UR10][R2.64], R7 ;  /* 0x0000000702007986 */ /* 0x0001e8000c10190a */
[----:B------:R-:W1:Y:S02]  /*0250*/  LDG.E R6, desc[UR10][R4.64+-0xc] ;  /* 0xfffff40a04067981 */ /* 0x000e64000c1e1900 */
[----:B-1----:R-:W-:-:S05]  /*0260*/  FADD R9, R7, R6 ;  /* 0x0000000607097221 */ /* 0x002fca0000000000 */
        /* <DEDUP_REMOVED lines=9> */
[----:B------:R-:W-:Y:S04]  /*0300*/  STG.E desc[UR10][R2.64], R7 ;  /* 0x0000000702007986 */ /* 0x000fe8000c10190a */
        /* <DEDUP_REMOVED lines=18> */
[----:B------:R-:W4:Y:S01]  /*0430*/  LDG.E R6, desc[UR10][R4.64+0x1c] ;  /* 0x00001c0a04067981 */ /* 0x000f22000c1e1900 */
[----:B------:R-:W-:-:S04]  /*0440*/  UIADD3 UR8, UPT, UPT, UR8, 0x10, URZ ;  /* 0x0000001008087890 */ /* 0x000fc8000fffe0ff */
[----:B------:R-:W-:Y:S01]  /*0450*/  UISETP.NE.AND UP1, UPT, UR8, URZ, UPT ;  /* 0x000000ff0800728c */ /* 0x000fe2000bf25270 */
[----:B----4-:R-:W-:Y:S01]  /*0460*/  FADD R7, R11, R6 ;  /* 0x000000060b077221 */ /* 0x010fe20000000000 */
[----:B------:R-:W-:-:S04]  /*0470*/  IADD3 R6, P0, PT, R4, 0x40, RZ ;  /* 0x0000004004067810 */ /* 0x000fc80007f1e0ff */
[----:B------:R3:W-:Y:S01]  /*0480*/  STG.E desc[UR10][R2.64], R7 ;  /* 0x0000000702007986 */ /* 0x0007e2000c10190a */
[----:B--2---:R-:W-:Y:S02]  /*0490*/  IMAD.X R13, RZ, RZ, R5, P0 ;  /* 0x000000ffff0d7224 */ /* 0x004fe400000e0605 */
[----:B------:R-:W-:Y:S06]  /*04a0*/  BRA.U UP1, `(.L_x_2) ;  /* 0xfffffffd01247547 */ /* 0x000fec000b83ffff */
.L_x_1:
[----:B------:R-:W-:Y:S05]  /*04b0*/  BRA.U !UP0, `(.L_x_0) ;  /* 0x0000000108fc7547 */ /* 0x000fea000b800000 */
[----:B------:R-:W-:Y:S02]  /*04c0*/  UISETP.GE.U32.AND UP0, UPT, UR6, 0x8, UPT ;  /* 0x000000080600788c */ /* 0x000fe4000bf06070 */
[----:B------:R-:W-:-:S04]  /*04d0*/  ULOP3.LUT UR5, UR9, 0x7, URZ, 0xc0, !UPT ;  /* 0x0000000709057892 */ /* 0x000fc8000f8ec0ff */
[----:B------:R-:W-:-:S03]  /*04e0*/  UISETP.NE.AND UP1, UPT, UR5, URZ, UPT ;  /* 0x000000ff0500728c */ /* 0x000fc6000bf25270 */
[----:B------:R-:W-:Y:S08]  /*04f0*/  BRA.U !UP0, `(.L_x_3) ;  /* 0x00000001086c7547 */ /* 0x000ff0000b800000 */
[----:B------:R-:W0:Y:S02]  /*0500*/  LDC.64 R4, c[0x0][0x380] ;  /* 0x0000e000ff047b82 */ /* 0x000e240000000a00 */
[----:B0-----:R-:W-:-:S05]  /*0510*/  IMAD.WIDE.U32 R4, R0, 0x4, R4 ;  /* 0x0000000400047825 */ /* 0x001fca00078e0004 */
[----:B------:R-:W3:Y:S02]  /*0520*/  LDG.E R6, desc[UR10][R4.64] ;  /* 0x0000000a04067981 */ /* 0x000ee4000c1e1900 */
[----:B---3-5:R-:W-:-:S05]  /*0530*/  FADD R7, R7, R6 ;  /* 0x0000000607077221 */ /* 0x028fca0000000000 */
[----:B------:R-:W-:Y:S04]  /*0540*/  STG.E desc[UR10][R2.64], R7 ;  /* 0x0000000702007986 */ /* 0x000fe8000c10190a */
[----:B------:R-:W2:Y:S02]  /*0550*/  LDG.E R6, desc[UR10][R4.64+0x4] ;  /* 0x0000040a04067981 */ /* 0x000ea4000c1e1900 */
[----:B--2---:R-:W-:-:S05]  /*0560*/  FADD R9, R7, R6 ;  /* 0x0000000607097221 */ /* 0x004fca0000000000 */
        /* <DEDUP_REMOVED lines=16> */
[----:B------:R-:W3:Y:S01]  /*0670*/  LDG.E R6, desc[UR10][R4.64+0x1c] ;  /* 0x00001c0a04067981 */ /* 0x000ee2000c1e1900 */
[----:B------:R-:W-:Y:S01]  /*0680*/  IADD3 R0, PT, PT, R0, 0x8, RZ ;  /* 0x0000000800007810 */ /* 0x000fe20007ffe0ff */
[----:B---3--:R-:W-:-:S05]  /*0690*/  FADD R7, R11, R6 ;  /* 0x000000060b077221 */ /* 0x008fca0000000000 */
[----:B------:R2:W-:Y:S02]  /*06a0*/  STG.E desc[UR10][R2.64], R7 ;  /* 0x0000000702007986 */ /* 0x0005e4000c10190a */
.L_x_3:
[----:B------:R-:W-:Y:S05]  /*06b0*/  BRA.U !UP1, `(.L_x_0) ;  /* 0x00000001097c7547 */ /* 0x000fea000b800000 */
[----:B------:R-:W-:Y:S02]  /*06c0*/  UISETP.GE.U32.AND UP0, UPT, UR5, 0x4, UPT ;  /* 0x000000040500788c */ /* 0x000fe4000bf06070 */
[----:B------:R-:W-:-:S04]  /*06d0*/  ULOP3.LUT UR4, UR9, 0x3, URZ, 0xc0, !UPT ;  /* 0x0000000309047892 */ /* 0x000fc8000f8ec0ff */
[----:B------:R-:W-:-:S03]  /*06e0*/  UISETP.NE.AND UP1, UPT, UR4, URZ, UPT ;  /* 0x000000ff0400728c */ /* 0x000fc6000bf25270 */
[----:B------:R-:W-:Y:S08]  /*06f0*/  BRA.U !UP0, `(.L_x_4) ;  /* 0x00000001083c7547 */ /* 0x000ff0000b800000 */
[----:B------:R-:W0:Y:S02]  /*0700*/  LDC.64 R4, c[0x0][0x380] ;  /* 0x0000e000ff047b82 */ /* 0x000e240000000a00 */
[----:B0-----:R-:W-:-:S05]  /*0710*/  IMAD.WIDE.U32 R4, R0, 0x4, R4 ;  /* 0x0000000400047825 */ /* 0x001fca00078e0004 */
        /* <DEDUP_REMOVED lines=9> */
[----:B------:R-:W2:Y:S01]  /*07b0*/  LDG.E R6, desc[UR10][R4.64+0xc] ;  /* 0x00000c0a04067981 */ /* 0x000ea2000c1e1900 */
[----:B------:R-:W-:Y:S02]  /*07c0*/  VIADD R0, R0, 0x4 ;  /* 0x0000000400007836 */ /* 0x000fe40000000000 */
[----:B--2---:R-:W-:-:S05]  /*07d0*/  FADD R7, R13, R6 ;  /* 0x000000060d077221 */ /* 0x004fca0000000000 */
[----:B------:R0:W-:Y:S02]  /*07e0*/  STG.E desc[UR10][R2.64], R7 ;  /* 0x0000000702007986 */ /* 0x0001e4000c10190a */
.L_x_4:
[----:B------:R-:W-:Y:S05]  /*07f0*/  BRA.U !UP1, `(.L_x_0) ;  /* 0x00000001092c7547 */ /* 0x000fea000b800000 */
[----:B------:R-:W1:Y:S01]  /*0800*/  LDC.64 R4, c[0x0][0x380] ;  /* 0x0000e000ff047b82 */ /* 0x000e620000000a00 */
[----:B------:R-:W-:Y:S01]  /*0810*/  UIADD3 UR4, UPT, UPT, -UR4, URZ, URZ ;  /* 0x000000ff04047290 */ /* 0x000fe2000fffe1ff */
[----:B-1----:R-:W-:-:S11]  /*0820*/  IMAD.WIDE.U32 R4, R0, 0x4, R4 ;  /* 0x0000000400047825 */ /* 0x002fd600078e0004 */
.L_x_5:
[----:B-1----:R1:W0:Y:S01]  /*0830*/  LDG.E R0, desc[UR10][R4.64] ;  /* 0x0000000a04007981 */ /* 0x002222000c1e1900 */
[----:B------:R-:W-:-:S04]  /*0840*/  UIADD3 UR4, UPT, UPT, UR4, 0x1, URZ ;  /* 0x0000000104047890 */ /* 0x000fc8000fffe0ff */
[----:B------:R-:W-:Y:S01]  /*0850*/  UISETP.NE.AND UP0, UPT, UR4, URZ, UPT ;  /* 0x000000ff0400728c */ /* 0x000fe2000bf05270 */
[----:B-1----:R-:W-:-:S04]  /*0860*/  IADD3 R4, P0, PT, R4, 0x4, RZ ;  /* 0x0000000404047810 */ /* 0x002fc80007f1e0ff */
[----:B------:R-:W-:Y:S01]  /*0870*/  IADD3.X R5, PT, PT, RZ, R5, RZ, P0, !PT ;  /* 0x00000005ff057210 */ /* 0x000fe200007fe4ff */
[----:B0-23-5:R-:W-:-:S05]  /*0880*/  FADD R7, R0, R7 ;  /* 0x0000000700077221 */ /* 0x02dfca0000000000 */
[----:B------:R1:W-:Y:S01]  /*0890*/  STG.E desc[UR10][R2.64], R7 ;  /* 0x0000000702007986 */ /* 0x0003e2000c10190a */
[----:B------:R-:W-:Y:S05]  /*08a0*/  BRA.U UP0, `(.L_x_5) ;  /* 0xfffffffd00e07547 */ /* 0x000fea000b83ffff */
.L_x_0:
[----:B0123--:R-:W0:Y:S08]  /*08b0*/  LDC.64 R2, c[0x0][0x388] ;  /* 0x0000e200ff027b82 */ /* 0x00fe300000000a00 */
[----:B------:R-:W-:Y:S06]  /*08c0*/  BAR.SYNC.DEFER_BLOCKING 0x0 ;  /* 0x0000000000007b1d */ /* 0x000fec0000010000 */
[----:B0-----:R0:W2:Y:S02]  /*08d0*/  LDG.E R0, desc[UR10][R2.64] ;  /* 0x0000000a02007981 */ /* 0x0010a4000c1e1900 */
[----:B0-----:R-:W-:-:S04]  /*08e0*/  I2FP.F32.S32 R3, UR9 ;  /* 0x0000000900037c45 */ /* 0x001fc80008201400 */
[----:B------:R-:W0:Y:S02]  /*08f0*/  MUFU.RCP R4, R3 ;  /* 0x0000000300047308 */ /* 0x000e240000001000 */
[----:B0-----:R-:W-:-:S04]  /*0900*/  FFMA R5, -R3, R4, 1 ;  /* 0x3f80000003057423 */ /* 0x001fc80000000104 */
[----:B------:R-:W-:Y:S02]  /*0910*/  FFMA R5, R4, R5, R4 ;  /* 0x0000000504057223 */ /* 0x000fe40000000004 */
[----:B--2---:R-:W0:Y:S02]  /*0920*/  FCHK P0, R0, R3 ;  /* 0x0000000300007302 */ /* 0x004e240000000000 */
[----:B------:R-:W-:-:S04]  /*0930*/  FFMA R4, R0, R5, RZ ;  /* 0x0000000500047223 */ /* 0x000fc800000000ff */
[----:B------:R-:W-:-:S04]  /*0940*/  FFMA R6, -R3, R4, R0 ;  /* 0x0000000403067223 */ /* 0x000fc80000000100 */
[----:B------:R-:W-:Y:S01]  /*0950*/  FFMA R5, R5, R6, R4 ;  /* 0x0000000605057223 */ /* 0x000fe20000000004 */
[----:B0-----:R-:W-:Y:S06]  /*0960*/  @!P0 BRA `(.L_x_6) ;  /* 0x0000000000088947 */ /* 0x001fec0003800000 */
[----:B------:R-:W-:-:S07]  /*0970*/  MOV R2, 0x990 ;  /* 0x0000099000027802 */ /* 0x000fce0000000f00 */
[----:B-----5:R-:W-:Y:S05]  /*0980*/  CALL.REL.NOINC `($__internal_0_$__cuda_sm3x_div_rn_noftz_f32_slowpath) ;  /* 0x00000000000c7944 */ /* 0x020fea0003c00000 */
.L_x_6:
[----:B------:R-:W0:Y:S02]  /*0990*/  LDC.64 R2, c[0x0][0x388] ;  /* 0x0000e200ff027b82 */ /* 0x000e240000000a00 */
[----:B0-----:R-:W-:Y:S01]  /*09a0*/  STG.E desc[UR10][R2.64], R5 ;  /* 0x0000000502007986 */ /* 0x001fe2000c10190a */
[----:B------:R-:W-:Y:S05]  /*09b0*/  EXIT ;  /* 0x000000000000794d */ /* 0x000fea0003800000 */
        .weak           $__internal_0_$__cuda_sm3x_div_rn_noftz_f32_slowpath
        .type           $__internal_0_$__cuda_sm3x_div_rn_noftz_f32_slowpath,@function
        .size           $__internal_0_$__cuda_sm3x_div_rn_noftz_f32_slowpath,(.L_x_16 - $__internal_0_$__cuda_sm3x_div_rn_noftz_f32_slowpath)
$__internal_0_$__cuda_sm3x_div_rn_noftz_f32_slowpath:
[----:B------:R-:W-:Y:S01]  /*09c0*/  SHF.R.U32.HI R5, RZ, 0x17, R3 ;  /* 0x00000017ff057819 */ /* 0x000fe20000011603 */
[--C-:B------:R-:W-:Y:S01]  /*09d0*/  IMAD.MOV.U32 R6, RZ, RZ, R0.reuse ;  /* 0x000000ffff067224 */ /* 0x100fe200078e0000 */
[----:B------:R-:W-:Y:S02]  /*09e0*/  SHF.R.U32.HI R4, RZ, 0x17, R0 ;  /* 0x00000017ff047819 */ /* 0x000fe40000011600 */
[----:B------:R-:W-:Y:S02]  /*09f0*/  LOP3.LUT R5, R5, 0xff, RZ, 0xc0, !PT ;  /* 0x000000ff05057812 */ /* 0x000fe400078ec0ff */
[----:B------:R-:W-:Y:S02]  /*0a00*/  LOP3.LUT R4, R4, 0xff, RZ, 0xc0, !PT ;  /* 0x000000ff04047812 */ /* 0x000fe400078ec0ff */
[----:B------:R-:W-:Y:S01]  /*0a10*/  MOV R7, R3 ;  /* 0x0000000300077202 */ /* 0x000fe20000000f00 */
[----:B------:R-:W-:Y:S01]  /*0a20*/  VIADD R10, R5, 0xffffffff ;  /* 0xffffffff050a7836 */ /* 0x000fe20000000000 */
[----:B------:R-:W-:-:S04]  /*0a30*/  IADD3 R9, PT, PT, R4, -0x1, RZ ;  /* 0xffffffff04097810 */ /* 0x000fc80007ffe0ff */
[----:B------:R-:W-:-:S04]  /*0a40*/  ISETP.GT.U32.AND P0, PT, R10, 0xfd, PT ;  /* 0x000000fd0a00780c */ /* 0x000fc80003f04070 */
[----:B------:R-:W-:-:S13]  /*0a50*/  ISETP.GT.U32.OR P0, PT, R9, 0xfd, P0 ;  /* 0x000000fd0900780c */ /* 0x000fda0000704470 */
[----:B------:R-:W-:Y:S01]  /*0a60*/  @!P0 IMAD.MOV.U32 R8, RZ, RZ, RZ ;  /* 0x000000ffff088224 */ /* 0x000fe200078e00ff */
[----:B------:R-:W-:Y:S06]  /*0a70*/  @!P0 BRA `(.L_x_7) ;  /* 0x00000000005c8947 */ /* 0x000fec0003800000 */
[----:B------:R-:W-:Y:S02]  /*0a80*/  FSETP.GTU.FTZ.AND P0, PT, |R0|, +INF , PT ;  /* 0x7f8000000000780b */ /* 0x000fe40003f1c200 */
[----:B------:R-:W-:-:S04]  /*0a90*/  FSETP.GTU.FTZ.AND P1, PT, |R3|, +INF , PT ;  /* 0x7f8000000300780b */ /* 0x000fc80003f3c200 */
[----:B------:R-:W-:-:S13]  /*0aa0*/  PLOP3.LUT P0, PT, P0, P1, PT, 0xf8, 0x8f ;  /* 0x00000000008f781c */ /* 0x000fda0000703f70 */
[----:B------:R-:W-:Y:S05]  /*0ab0*/  @P0 BRA `(.L_x_8) ;  /* 0x0000000400440947 */ /* 0x000fea0003800000 */
[----:B------:R-:W-:-:S13]  /*0ac0*/  LOP3.LUT P0, RZ, R7, 0x7fffffff, R6, 0xc8, !PT ;  /* 0x7fffffff07ff7812 */ /* 0x000fda000780c806 */
[----:B------:R-:W-:Y:S05]  /*0ad0*/  @!P0 BRA `(.L_x_9) ;  /* 0x0000000400348947 */ /* 0x000fea0003800000 */
[C---:B------:R-:W-:Y:S02]  /*0ae0*/  FSETP.NEU.FTZ.AND P2, PT, |R0|.reuse, +INF , PT ;  /* 0x7f8000000000780b */ /* 0x040fe40003f5d200 */
[----:B------:R-:W-:Y:S02]  /*0af0*/  FSETP.NEU.FTZ.AND P1, PT, |R3|, +INF , PT ;  /* 0x7f8000000300780b */ /* 0x000fe40003f3d200 */
[----:B------:R-:W-:-:S11]  /*0b00*/  FSETP.NEU.FTZ.AND P0, PT, |R0|, +INF , PT ;  /* 0x7f8000000000780b */ /* 0x000fd60003f1d200 */
[----:B------:R-:W-:Y:S05]  /*0b10*/  @!P1 BRA !P2, `(.L_x_9) ;  /* 0x0000000400249947 */ /* 0x000fea0005000000 */
[----:B------:R-:W-:-:S04]  /*0b20*/  LOP3.LUT P2, RZ, R6, 0x7fffffff, RZ, 0xc0, !PT ;  /* 0x7fffffff06ff7812 */ /* 0x000fc8000784c0ff */
[----:B------:R-:W-:-:S13]  /*0b30*/  PLOP3.LUT P1, PT, P1, P2, PT, 0x2f, 0xf2 ;  /* 0x0000000000f2781c */ /* 0x000fda0000f24577 */
[----:B------:R-:W-:Y:S05]  /*0b40*/  @P1 BRA `(.L_x_10) ;  /* 0x0000000400101947 */ /* 0x000fea0003800000 */
[----:B------:R-:W-:-:S04]  /*0b50*/  LOP3.LUT P1, RZ, R7, 0x7fffffff, RZ, 0xc0, !PT ;  /* 0x7fffffff07ff7812 */ /* 0x000fc8000782c0ff */
[----:B------:R-:W-:-:S13]  /*0b60*/  PLOP3.LUT P0, PT, P0, P1, PT, 0x2f, 0xf2 ;  /* 0x0000000000f2781c */ /* 0x000fda0000702577 */
[----:B------:R-:W-:Y:S05]  /*0b70*/  @P0 BRA `(.L_x_11) ;  /* 0x0000000000f80947 */ /* 0x000fea0003800000 */
[----:B------:R-:W-:Y:S02]  /*0b80*/  ISETP.GE.AND P0, PT, R9, RZ, PT ;  /* 0x000000ff0900720c */ /* 0x000fe40003f06270 */
[----:B------:R-:W-:-:S11]  /*0b90*/  ISETP.GE.AND P1, PT, R10, RZ, PT ;  /* 0x000000ff0a00720c */ /* 0x000fd60003f26270 */
[----:B------:R-:W-:Y:S01]  /*0ba0*/  @P0 MOV R8, RZ ;  /* 0x000000ff00080202 */ /* 0x000fe20000000f00 */
[----:B------:R-:W-:Y:S02]  /*0bb0*/  @!P0 IMAD.MOV.U32 R8, RZ, RZ, -0x40 ;  /* 0xffffffc0ff088424 */ /* 0x000fe400078e00ff */
[----:B------:R-:W-:Y:S01]  /*0bc0*/  @!P0 FFMA R6, R0, 1.84467440737095516160e+19, RZ ;  /* 0x5f80000000068823 */ /* 0x000fe200000000ff */
[----:B------:R-:W-:Y:S02]  /*0bd0*/  @!P1 FFMA R7, R3, 1.84467440737095516160e+19, RZ ;  /* 0x5f80000003079823 */ /* 0x000fe400000000ff */
[----:B------:R-:W-:-:S07]  /*0be0*/  @!P1 IADD3 R8, PT, PT, R8, 0x40, RZ ;  /* 0x0000004008089810 */ /* 0x000fce0007ffe0ff */
.L_x_7:
[----:B------:R-:W-:Y:S02]  /*0bf0*/  LEA R0, R5, 0xc0800000, 0x17 ;  /* 0xc080000005007811 */ /* 0x000fe400078eb8ff */
[----:B------:R-:W-:-:S03]  /*0c00*/  IADD3 R4, PT, PT, R4, -0x7f, RZ ;  /* 0xffffff8104047810 */ /* 0x000fc60007ffe0ff */
[----:B------:R-:W-:Y:S01]  /*0c10*/  IMAD.IADD R7, R7, 0x1, -R0 ;  /* 0x0000000107077824 */ /* 0x000fe200078e0a00 */
[C---:B------:R-:W-:Y:S01]  /*0c20*/  IADD3 R5, PT, PT, R4.reuse, 0x7f, -R5 ;  /* 0x0000007f04057810 */ /* 0x040fe20007ffe805 */
[----:B------:R-:W-:Y:S02]  /*0c30*/  IMAD R0, R4, -0x800000, R6 ;  /* 0xff80000004007824 */ /* 0x000fe400078e0206 */
[----:B------:R-:W0:Y:S01]  /*0c40*/  MUFU.RCP R3, R7 ;  /* 0x0000000700037308 */ /* 0x000e220000001000 */
[----:B------:R-:W-:Y:S01]  /*0c50*/  FADD.FTZ R9, -R7, -RZ ;  /* 0x800000ff07097221 */ /* 0x000fe20000010100 */
[----:B------:R-:W-:-:S03]  /*0c60*/  IMAD.IADD R5, R5, 0x1, R8 ;  /* 0x0000000105057824 */ /* 0x000fc600078e0208 */
[----:B0-----:R-:W-:-:S04]  /*0c70*/  FFMA R10, R3, R9, 1 ;  /* 0x3f800000030a7423 */ /* 0x001fc80000000009 */
[----:B------:R-:W-:-:S04]  /*0c80*/  FFMA R10, R3, R10, R3 ;  /* 0x0000000a030a7223 */ /* 0x000fc80000000003 */
[----:B------:R-:W-:-:S04]  /*0c90*/  FFMA R3, R0, R10, RZ ;  /* 0x0000000a00037223 */ /* 0x000fc800000000ff */
[----:B------:R-:W-:-:S04]  /*0ca0*/  FFMA R6, R9, R3, R0 ;  /* 0x0000000309067223 */ /* 0x000fc80000000000 */
[----:B------:R-:W-:-:S04]  /*0cb0*/  FFMA R11, R10, R6, R3 ;  /* 0x000000060a0b7223 */ /* 0x000fc80000000003 */
[----:B------:R-:W-:-:S04]  /*0cc0*/  FFMA R6, R9, R11, R0 ;  /* 0x0000000b09067223 */ /* 0x000fc80000000000 */
[----:B------:R-:W-:-:S05]  /*0cd0*/  FFMA R3, R10, R6, R11 ;  /* 0x000000060a037223 */ /* 0x000fca000000000b */
[----:B------:R-:W-:-:S04]  /*0ce0*/  SHF.R.U32.HI R0, RZ, 0x17, R3 ;  /* 0x00000017ff007819 */ /* 0x000fc80000011603 */
[----:B------:R-:W-:-:S04]  /*0cf0*/  LOP3.LUT R0, R0, 0xff, RZ, 0xc0, !PT ;  /* 0x000000ff00007812 */ /* 0x000fc800078ec0ff */
[----:B------:R-:W-:-:S05]  /*0d00*/  IADD3 R8, PT, PT, R0, R5, RZ ;  /* 0x0000000500087210 */ /* 0x000fca0007ffe0ff */
[----:B------:R-:W-:-:S05]  /*0d10*/  VIADD R0, R8, 0xffffffff ;  /* 0xffffffff08007836 */ /* 0x000fca0000000000 */
[----:B------:R-:W-:-:S13]  /*0d20*/  ISETP.GE.U32.AND P0, PT, R0, 0xfe, PT ;  /* 0x000000fe0000780c */ /* 0x000fda0003f06070 */
[----:B------:R-:W-:Y:S05]  /*0d30*/  @!P0 BRA `(.L_x_12) ;  /* 0x0000000000808947 */ /* 0x000fea0003800000 */
[----:B------:R-:W-:-:S13]  /*0d40*/  ISETP.GT.AND P0, PT, R8, 0xfe, PT ;  /* 0x000000fe0800780c */ /* 0x000fda0003f04270 */
[----:B------:R-:W-:Y:S05]  /*0d50*/  @P0 BRA `(.L_x_13) ;  /* 0x00000000006c0947 */ /* 0x000fea0003800000 */
[----:B------:R-:W-:-:S13]  /*0d60*/  ISETP.GE.AND P0, PT, R8, 0x1, PT ;  /* 0x000000010800780c */ /* 0x000fda0003f06270 */
[----:B------:R-:W-:Y:S05]  /*0d70*/  @P0 BRA `(.L_x_14) ;  /* 0x0000000000980947 */ /* 0x000fea0003800000 */
[----:B------:R-:W-:Y:S02]  /*0d80*/  ISETP.GE.AND P0, PT, R8, -0x18, PT ;  /* 0xffffffe80800780c */ /* 0x000fe40003f06270 */
[----:B------:R-:W-:-:S11]  /*0d90*/  LOP3.LUT R3, R3, 0x80000000, RZ, 0xc0, !PT ;  /* 0x8000000003037812 */ /* 0x000fd600078ec0ff */
[----:B------:R-:W-:Y:S05]  /*0da0*/  @!P0 BRA `(.L_x_14) ;  /* 0x00000000008c8947 */ /* 0x000fea0003800000 */
[-CC-:B------:R-:W-:Y:S01]  /*0db0*/  FFMA.RZ R0, R10, R6.reuse, R11.reuse ;  /* 0x000000060a007223 */ /* 0x180fe2000000c00b */
[----:B------:R-:W-:Y:S01]  /*0dc0*/  IADD3 R7, PT, PT, R8, 0x20, RZ ;  /* 0x0000002008077810 */ /* 0x000fe20007ffe0ff */
[-CC-:B------:R-:W-:Y:S01]  /*0dd0*/  FFMA.RM R5, R10, R6.reuse, R11.reuse ;  /* 0x000000060a057223 */ /* 0x180fe2000000400b */
[----:B------:R-:W-:Y:S02]  /*0de0*/  ISETP.NE.AND P2, PT, R8, RZ, PT ;  /* 0x000000ff0800720c */ /* 0x000fe40003f45270 */
[----:B------:R-:W-:Y:S01]  /*0df0*/  LOP3.LUT R4, R0, 0x7fffff, RZ, 0xc0, !PT ;  /* 0x007fffff00047812 */ /* 0x000fe200078ec0ff */
[----:B------:R-:W-:Y:S01]  /*0e00*/  FFMA.RP R0, R10, R6, R11 ;  /* 0x000000060a007223 */ /* 0x000fe2000000800b */
[----:B------:R-:W-:Y:S01]  /*0e10*/  IMAD.MOV R6, RZ, RZ, -R8 ;  /* 0x000000ffff067224 */ /* 0x000fe200078e0a08 */
[----:B------:R-:W-:Y:S02]  /*0e20*/  ISETP.NE.AND P1, PT, R8, RZ, PT ;  /* 0x000000ff0800720c */ /* 0x000fe40003f25270 */
[----:B------:R-:W-:-:S02]  /*0e30*/  LOP3.LUT R4, R4, 0x800000, RZ, 0xfc, !PT ;  /* 0x0080000004047812 */ /* 0x000fc400078efcff */
[----:B------:R-:W-:Y:S02]  /*0e40*/  FSETP.NEU.FTZ.AND P0, PT, R0, R5, PT ;  /* 0x000000050000720b */ /* 0x000fe40003f1d000 */
[----:B------:R-:W-:Y:S02]  /*0e50*/  SHF.L.U32 R7, R4, R7, RZ ;  /* 0x0000000704077219 */ /* 0x000fe400000006ff */
[----:B------:R-:W-:Y:S02]  /*0e60*/  SEL R5, R6, RZ, P2 ;  /* 0x000000ff06057207 */ /* 0x000fe40001000000 */
[----:B------:R-:W-:Y:S02]  /*0e70*/  ISETP.NE.AND P1, PT, R7, RZ, P1 ;  /* 0x000000ff0700720c */ /* 0x000fe40000f25270 */
[----:B------:R-:W-:Y:S02]  /*0e80*/  SHF.R.U32.HI R5, RZ, R5, R4 ;  /* 0x00000005ff057219 */ /* 0x000fe40000011604 */
[----:B------:R-:W-:-:S02]  /*0e90*/  PLOP3.LUT P0, PT, P0, P1, PT, 0xf8, 0x8f ;  /* 0x00000000008f781c */ /* 0x000fc40000703f70 */
[----:B------:R-:W-:Y:S02]  /*0ea0*/  SHF.R.U32.HI R7, RZ, 0x1, R5 ;  /* 0x00000001ff077819 */ /* 0x000fe40000011605 */
[----:B------:R-:W-:-:S04]  /*0eb0*/  SEL R0, RZ, 0x1, !P0 ;  /* 0x00000001ff007807 */ /* 0x000fc80004000000 */
[----:B------:R-:W-:-:S04]  /*0ec0*/  LOP3.LUT R0, R0, 0x1, R7, 0xf8, !PT ;  /* 0x0000000100007812 */ /* 0x000fc800078ef807 */
[----:B------:R-:W-:-:S04]  /*0ed0*/  LOP3.LUT R0, R0, R5, RZ, 0xc0, !PT ;  /* 0x0000000500007212 */ /* 0x000fc800078ec0ff */
[----:B------:R-:W-:-:S04]  /*0ee0*/  IADD3 R0, PT, PT, R7, R0, RZ ;  /* 0x0000000007007210 */ /* 0x000fc80007ffe0ff */
[----:B------:R-:W-:Y:S01]  /*0ef0*/  LOP3.LUT R3, R0, R3, RZ, 0xfc, !PT ;  /* 0x0000000300037212 */ /* 0x000fe200078efcff */
[----:B------:R-:W-:Y:S06]  /*0f00*/  BRA `(.L_x_14) ;  /* 0x0000000000347947 */ /* 0x000fec0003800000 */
.L_x_13:
[----:B------:R-:W-:-:S04]  /*0f10*/  LOP3.LUT R3, R3, 0x80000000, RZ, 0xc0, !PT ;  /* 0x8000000003037812 */ /* 0x000fc800078ec0ff */
[----:B------:R-:W-:Y:S01]  /*0f20*/  LOP3.LUT R3, R3, 0x7f800000, RZ, 0xfc, !PT ;  /* 0x7f80000003037812 */ /* 0x000fe200078efcff */
[----:B------:R-:W-:Y:S06]  /*0f30*/  BRA `(.L_x_14) ;  /* 0x0000000000287947 */ /* 0x000fec0003800000 */
.L_x_12:
[----:B------:R-:W-:Y:S01]  /*0f40*/  IMAD R3, R5, 0x800000, R3 ;  /* 0x0080000005037824 */ /* 0x000fe200078e0203 */
[----:B------:R-:W-:Y:S06]  /*0f50*/  BRA `(.L_x_14) ;  /* 0x0000000000207947 */ /* 0x000fec0003800000 */
.L_x_11:
[----:B------:R-:W-:-:S04]  /*0f60*/  LOP3.LUT R3, R7, 0x80000000, R6, 0x48, !PT ;  /* 0x8000000007037812 */ /* 0x000fc800078e4806 */
[----:B------:R-:W-:Y:S01]  /*0f70*/  LOP3.LUT R3, R3, 0x7f800000, RZ, 0xfc, !PT ;  /* 0x7f80000003037812 */ /* 0x000fe200078efcff */
[----:B------:R-:W-:Y:S06]  /*0f80*/  BRA `(.L_x_14) ;  /* 0x0000000000147947 */ /* 0x000fec0003800000 */
.L_x_10:
[----:B------:R-:W-:Y:S01]  /*0f90*/  LOP3.LUT R3, R7, 0x80000000, R6, 0x48, !PT ;  /* 0x8000000007037812 */ /* 0x000fe200078e4806 */
[----:B------:R-:W-:Y:S06]  /*0fa0*/  BRA `(.L_x_14) ;  /* 0x00000000000c7947 */ /* 0x000fec0003800000 */
.L_x_9:
[----:B------:R-:W0:Y:S01]  /*0fb0*/  MUFU.RSQ R3, -QNAN ;  /* 0xffc0000000037908 */ /* 0x000e220000001400 */
[----:B------:R-:W-:Y:S05]  /*0fc0*/  BRA `(.L_x_14) ;  /* 0x0000000000047947 */ /* 0x000fea0003800000 */
.L_x_8:
[----:B------:R-:W-:-:S07]  /*0fd0*/  FADD.FTZ R3, R0, R3 ;  /* 0x0000000300037221 */ /* 0x000fce0000010000 */
.L_x_14:
[----:B0-----:R-:W-:Y:S01]  /*0fe0*/  MOV R5, R3 ;  /* 0x0000000300057202 */ /* 0x001fe20000000f00 */
[----:B------:R-:W-:-:S04]  /*0ff0*/  IMAD.MOV.U32 R3, RZ, RZ, 0x0 ;  /* 0x00000000ff037424 */ /* 0x000fc800078e00ff */
[----:B------:R-:W-:Y:S05]  /*1000*/  RET.REL.NODEC R2 `(_Z10averageCalPfS_i) ;  /* 0xffffffec02fc7950 */ /* 0x000fea0003c3ffff */
.L_x_15:
[----:B------:R-:W-:-:S00]  /*1010*/  BRA `(.L_x_15) ;  /* 0xfffffffc00fc7947 */ /* 0x000fc0000383ffff */
[----:B------:R-:W-:-:S00]  /*1020*/  NOP ;  /* 0x0000000000007918 */ /* 0x000fc00000000000 */
        /* <DEDUP_REMOVED lines=13> */
.L_x_16:


//--------------------- .nv.shared.reserved.0     --------------------------
	.section	.nv.shared.reserved.0,"aw",@nobits
	.weak		__nv_reservedSMEM_offset_0_alias
	.size		__nv_reservedSMEM_offset_0_alias, 0, 64
	.other		__nv_reservedSMEM_offset_0_alias,@"STO_CUDA_RESERVED_SHARED STV_DEFAULT"
__nv_reservedSMEM_offset_0_alias:
	.zero		0
	.zero		64


//--------------------- .nv.constant0._Z10averageCalPfS_i --------------------------
	.section	.nv.constant0._Z10averageCalPfS_i,"a",@progbits
	.sectionflags	@""
	.align	4
.nv.constant0._Z10averageCalPfS_i:
	.zero		916


//--------------------- SYMBOLS --------------------------

	.type		.nv.reservedSmem.offset0,@object
	.size		.nv.reservedSmem.offset0,0x4
